//
// Generated by NVIDIA NVVM Compiler
//
// Compiler Build ID: CL-36424714
// Cuda compilation tools, release 13.0, V13.0.88
// Based on NVVM 20.0.0
//

.version 9.0
.target sm_100
.address_size 64

	// .globl	_Z9my_kernelfPfS_

.visible .entry _Z9my_kernelfPfS_(
	.param .f32 _Z9my_kernelfPfS__param_0,
	.param .u64 .ptr .align 1 _Z9my_kernelfPfS__param_1,
	.param .u64 .ptr .align 1 _Z9my_kernelfPfS__param_2
)
{
	.reg .pred 	%p<2>;
	.reg .b32 	%r<5>;
	.reg .b32 	%f<5>;
	.reg .b64 	%rd<8>;

	ld.param.f32 	%f1, [_Z9my_kernelfPfS__param_0];
	ld.param.u64 	%rd1, [_Z9my_kernelfPfS__param_1];
	ld.param.u64 	%rd2, [_Z9my_kernelfPfS__param_2];
	mov.u32 	%r2, %ctaid.x;
	mov.u32 	%r3, %ntid.x;
	mov.u32 	%r4, %tid.x;
	mad.lo.s32 	%r1, %r2, %r3, %r4;
	setp.gt.s32 	%p1, %r1, 4194303;
	@%p1 bra 	$L__BB0_2;
	cvta.to.global.u64 	%rd3, %rd1;
	cvta.to.global.u64 	%rd4, %rd2;
	mul.wide.s32 	%rd5, %r1, 4;
	add.s64 	%rd6, %rd3, %rd5;
	ld.global.f32 	%f2, [%rd6];
	add.s64 	%rd7, %rd4, %rd5;
	ld.global.f32 	%f3, [%rd7];
	fma.rn.f32 	%f4, %f1, %f2, %f3;
	st.global.f32 	[%rd7], %f4;
$L__BB0_2:
	ret;

}


// ===== COMPILED SASS (sm_100) =====

	.target	sm_100

	.elftype	@"ET_EXEC"


//--------------------- .note.nv.tkinfo           --------------------------
	.section	.note.nv.tkinfo,"",@"SHT_NOTE"
	.sectionflags	@"SHF_NOTE_NV_TKINFO"
	.tkinfo
        /*0018*/ 	.word	0x00000002
        /*0030*/ 	.string	""
        /*0030*/ 	.string	"ptxas"
        /*0030*/ 	.string	"Cuda compilation tools, release 13.0, V13.0.88"
        /*0030*/ 	.string	"Build cuda_13.0.r13.0/compiler.36424714_0"
        /*0030*/ 	.string	"-arch sm_100 -m 64 "



//--------------------- .note.nv.cuinfo           --------------------------
	.section	.note.nv.cuinfo,"",@"SHT_NOTE"
	.sectionflags	@"SHF_NOTE_NV_CUINFO"
        /*0018*/ 	.short	0x0002
        /*001a*/ 	.short	0x0064
        /*001c*/ 	.short	0x0082
	.zero		2


//--------------------- .nv.info                  --------------------------
	.section	.nv.info,"",@"SHT_CUDA_INFO"
	.align	4


	//----- nvinfo : EIATTR_REGCOUNT
	.align		4
        /*0000*/ 	.byte	0x04, 0x2f
        /*0002*/ 	.short	(.L_1 - .L_0)
	.align		4
.L_0:
        /*0004*/ 	.word	index@(_Z9my_kernelfPfS_)
        /*0008*/ 	.word	0x0000000a


	//----- nvinfo : EIATTR_FRAME_SIZE
	.align		4
.L_1:
        /*000c*/ 	.byte	0x04, 0x11
        /*000e*/ 	.short	(.L_3 - .L_2)
	.align		4
.L_2:
        /*0010*/ 	.word	index@(_Z9my_kernelfPfS_)
        /*0014*/ 	.word	0x00000000


	//----- nvinfo : EIATTR_MIN_STACK_SIZE
	.align		4
.L_3:
        /*0018*/ 	.byte	0x04, 0x12
        /*001a*/ 	.short	(.L_5 - .L_4)
	.align		4
.L_4:
        /*001c*/ 	.word	index@(_Z9my_kernelfPfS_)
        /*0020*/ 	.word	0x00000000
.L_5:


//--------------------- .nv.compat                --------------------------
	.section	.nv.compat,"",@"SHT_CUDA_COMPAT_INFO"
	.align	4
        /*0000*/ 	.byte	0x02, 0x09, 0x00, 0x00, 0x02, 0x02, 0x01, 0x00, 0x02, 0x05, 0x05, 0x00, 0x03, 0x07, 0x01, 0x01
        /*0010*/ 	.byte	0x02, 0x03, 0x00, 0x00, 0x02, 0x06, 0x01, 0x00, 0x04, 0x0b, 0x08, 0x00, 0x09, 0x00, 0x00, 0x00
        /*0020*/ 	.byte	0x00, 0x00, 0x00, 0x00


//--------------------- .nv.info._Z9my_kernelfPfS_ --------------------------
	.section	.nv.info._Z9my_kernelfPfS_,"",@"SHT_CUDA_INFO"
	.sectionflags	@""
	.align	4


	//----- nvinfo : EIATTR_CUDA_API_VERSION
	.align		4
        /*0000*/ 	.byte	0x04, 0x37
        /*0002*/ 	.short	(.L_7 - .L_6)
.L_6:
        /*0004*/ 	.word	0x00000082


	//----- nvinfo : EIATTR_KPARAM_INFO
	.align		4
.L_7:
        /*0008*/ 	.byte	0x04, 0x17
        /*000a*/ 	.short	(.L_9 - .L_8)
.L_8:
        /*000c*/ 	.word	0x00000000
        /*0010*/ 	.short	0x0002
        /*0012*/ 	.short	0x0010
        /*0014*/ 	.byte	0x00, 0xf5, 0x21, 0x00


	//----- nvinfo : EIATTR_KPARAM_INFO
	.align		4
.L_9:
        /*0018*/ 	.byte	0x04, 0x17
        /*001a*/ 	.short	(.L_11 - .L_10)
.L_10:
        /*001c*/ 	.word	0x00000000
        /*0020*/ 	.short	0x0001
        /*0022*/ 	.short	0x0008
        /*0024*/ 	.byte	0x00, 0xf5, 0x21, 0x00


	//----- nvinfo : EIATTR_KPARAM_INFO
	.align		4
.L_11:
        /*0028*/ 	.byte	0x04, 0x17
        /*002a*/ 	.short	(.L_13 - .L_12)
.L_12:
        /*002c*/ 	.word	0x00000000
        /*0030*/ 	.short	0x0000
        /*0032*/ 	.short	0x0000
        /*0034*/ 	.byte	0x00, 0xf0, 0x11, 0x00


	//----- nvinfo : EIATTR_SPARSE_MMA_MASK
	.align		4
.L_13:
        /*0038*/ 	.byte	0x03, 0x50
        /*003a*/ 	.short	0x0000


	//----- nvinfo : EIATTR_MAXREG_COUNT
	.align		4
        /*003c*/ 	.byte	0x03, 0x1b
        /*003e*/ 	.short	0x00ff


	//----- nvinfo : EIATTR_MERCURY_ISA_VERSION
	.align		4
        /*0040*/ 	.byte	0x03, 0x5f
        /*0042*/ 	.short	0x0101


	//----- nvinfo : EIATTR_VRC_CTA_INIT_COUNT
	.align		4
        /*0044*/ 	.byte	0x02, 0x4a
	.zero		1
	.zero		1


	//----- nvinfo : EIATTR_EXIT_INSTR_OFFSETS
	.align		4
        /*0048*/ 	.byte	0x04, 0x1c
        /*004a*/ 	.short	(.L_15 - .L_14)


	//   ....[0]....
.L_14:
        /*004c*/ 	.word	0x00000060


	//   ....[1]....
        /*0050*/ 	.word	0x00000110


	//----- nvinfo : EIATTR_CBANK_PARAM_SIZE
	.align		4
.L_15:
        /*0054*/ 	.byte	0x03, 0x19
        /*0056*/ 	.short	0x0018


	//----- nvinfo : EIATTR_PARAM_CBANK
	.align		4
        /*0058*/ 	.byte	0x04, 0x0a
        /*005a*/ 	.short	(.L_17 - .L_16)
	.align		4
.L_16:
        /*005c*/ 	.word	index@(.nv.constant0._Z9my_kernelfPfS_)
        /*0060*/ 	.short	0x0380
        /*0062*/ 	.short	0x0018


	//----- nvinfo : EIATTR_SW_WAR
	.align		4
.L_17:
        /*0064*/ 	.byte	0x04, 0x36
        /*0066*/ 	.short	(.L_19 - .L_18)
.L_18:
        /*0068*/ 	.word	0x00000008
.L_19:


//--------------------- .nv.callgraph             --------------------------
	.section	.nv.callgraph,"",@"SHT_CUDA_CALLGRAPH"
	.align	4
	.sectionentsize	8
	.align		4
        /*0000*/ 	.word	0x00000000
	.align		4
        /*0004*/ 	.word	0xffffffff
	.align		4
        /*0008*/ 	.word	0x00000000
	.align		4
        /*000c*/ 	.word	0xfffffffe
	.align		4
        /*0010*/ 	.word	0x00000000
	.align		4
        /*0014*/ 	.word	0xfffffffd
	.align		4
        /*0018*/ 	.word	0x00000000
	.align		4
        /*001c*/ 	.word	0xfffffffc


//--------------------- .text._Z9my_kernelfPfS_   --------------------------
	.section	.text._Z9my_kernelfPfS_,"ax",@progbits
	.align	128
        .global         _Z9my_kernelfPfS_
        .type           _Z9my_kernelfPfS_,@function
        .size           _Z9my_kernelfPfS_,(.L_x_1 - _Z9my_kernelfPfS_)
        .other          _Z9my_kernelfPfS_,@"STO_CUDA_ENTRY STV_DEFAULT"
_Z9my_kernelfPfS_:
.text._Z9my_kernelfPfS_:
[----:B------:R-:W-:Y:S01]  /*0000*/  LDC R1, c[0x0][0x37c] ;  /* 0x0000df00ff017b82 */ /* 0x000fe20000000800 */
[----:B------:R-:W0:Y:S07]  /*0010*/  S2R R0, SR_TID.X ;  /* 0x0000000000007919 */ /* 0x000e2e0000002100 */
[----:B------:R-:W0:Y:S08]  /*0020*/  S2UR UR4, SR_CTAID.X ;  /* 0x00000000000479c3 */ /* 0x000e300000002500 */
[----:B------:R-:W0:Y:S02]  /*0030*/  LDC R7, c[0x0][0x360] ;  /* 0x0000d800ff077b82 */ /* 0x000e240000000800 */
[----:B0-----:R-:W-:-:S05]  /*0040*/  IMAD R7, R7, UR4, R0 ;  /* 0x0000000407077c24 */ /* 0x001fca000f8e0200 */
[----:B------:R-:W-:-:S13]  /*0050*/  ISETP.GT.AND P0, PT, R7, 0x3fffff, PT ;  /* 0x003fffff0700780c */ /* 0x000fda0003f04270 */
[----:B------:R-:W-:Y:S05]  /*0060*/  @P0 EXIT ;  /* 0x000000000000094d */ /* 0x000fea0003800000 */
[----:B------:R-:W0:Y:S01]  /*0070*/  LDC.64 R2, c[0x0][0x388] ;  /* 0x0000e200ff027b82 */ /* 0x000e220000000a00 */
[----:B------:R-:W1:Y:S01]  /*0080*/  LDCU.64 UR4, c[0x0][0x358] ;  /* 0x00006b00ff0477ac */ /* 0x000e620008000a00 */
[----:B------:R-:W2:Y:S06]  /*0090*/  LDCU UR6, c[0x0][0x380] ;  /* 0x00007000ff0677ac */ /* 0x000eac0008000800 */
[----:B------:R-:W3:Y:S01]  /*00a0*/  LDC.64 R4, c[0x0][0x390] ;  /* 0x0000e400ff047b82 */ /* 0x000ee20000000a00 */
[----:B0-----:R-:W-:-:S06]  /*00b0*/  IMAD.WIDE R2, R7, 0x4, R2 ;  /* 0x0000000407027825 */ /* 0x001fcc00078e0202 */
[----:B-1----:R-:W2:Y:S01]  /*00c0*/  LDG.E R2, desc[UR4][R2.64] ;  /* 0x0000000402027981 */ /* 0x002ea2000c1e1900 */
[----:B---3--:R-:W-:-:S05]  /*00d0*/  IMAD.WIDE R4, R7, 0x4, R4 ;  /* 0x0000000407047825 */ /* 0x008fca00078e0204 */
[----:B------:R-:W2:Y:S02]  /*00e0*/  LDG.E R7, desc[UR4][R4.64] ;  /* 0x0000000404077981 */ /* 0x000ea4000c1e1900 */
[----:B--2---:R-:W-:-:S05]  /*00f0*/  FFMA R7, R2, UR6, R7 ;  /* 0x0000000602077c23 */ /* 0x004fca0008000007 */
[----:B------:R-:W-:Y:S01]  /*0100*/  STG.E desc[UR4][R4.64], R7 ;  /* 0x0000000704007986 */ /* 0x000fe2000c101904 */
[----:B------:R-:W-:Y:S05]  /*0110*/  EXIT ;  /* 0x000000000000794d */ /* 0x000fea0003800000 */
.L_x_0:
[----:B------:R-:W-:-:S00]  /*0120*/  BRA `(.L_x_0) ;  /* 0xfffffffc00fc7947 */ /* 0x000fc0000383ffff */
[----:B------:R-:W-:-:S00]  /*0130*/  NOP ;  /* 0x0000000000007918 */ /* 0x000fc00000000000 */
        /* <DEDUP_REMOVED lines=12> */
.L_x_1:


//--------------------- .nv.shared.reserved.0     --------------------------
	.section	.nv.shared.reserved.0,"aw",@nobits
	.weak		__nv_reservedSMEM_offset_0_alias
	.size		__nv_reservedSMEM_offset_0_alias, 0, 64
	.other		__nv_reservedSMEM_offset_0_alias,@"STO_CUDA_RESERVED_SHARED STV_DEFAULT"
__nv_reservedSMEM_offset_0_alias:
	.zero		0
	.zero		64


//--------------------- .nv.constant0._Z9my_kernelfPfS_ --------------------------
	.section	.nv.constant0._Z9my_kernelfPfS_,"a",@progbits
	.sectionflags	@""
	.align	4
.nv.constant0._Z9my_kernelfPfS_:
	.zero		920


//--------------------- SYMBOLS --------------------------

	.type		.nv.reservedSmem.offset0,@object
	.size		.nv.reservedSmem.offset0,0x4
